	.headerflags	@"EF_CUDA_TEXMODE_UNIFIED EF_CUDA_64BIT_ADDRESS EF_CUDA_ACCELERATORS EF_CUDA_SM90 EF_CUDA_VIRTUAL_SM(EF_CUDA_SM90)"
	.elftype	@"ET_EXEC"


//--------------------- .nv.info                  --------------------------
	.section	.nv.info,"",@"SHT_CUDA_INFO"
	.align	4


	//----- nvinfo : EIATTR_REGCOUNT
	.align		4
        /*0000*/ 	.byte	0x04, 0x2f
        /*0002*/ 	.short	(.L_1 - .L_0)
	.align		4
.L_0:
        /*0004*/ 	.word	index@(triton_poi_fused_max_pool2d_with_indices_104)
        /*0008*/ 	.word	0x00000016


	//----- nvinfo : EIATTR_MIN_STACK_SIZE
	.align		4
.L_1:
        /*000c*/ 	.byte	0x04, 0x12
        /*000e*/ 	.short	(.L_3 - .L_2)
	.align		4
.L_2:
        /*0010*/ 	.word	index@(triton_poi_fused_max_pool2d_with_indices_104)
        /*0014*/ 	.word	0x00000000


	//----- nvinfo : EIATTR_FRAME_SIZE
	.align		4
.L_3:
        /*0018*/ 	.byte	0x04, 0x11
        /*001a*/ 	.short	(.L_5 - .L_4)
	.align		4
.L_4:
        /*001c*/ 	.word	index@(triton_poi_fused_max_pool2d_with_indices_104)
        /*0020*/ 	.word	0x00000000


	//----- nvinfo : EIATTR_MIN_STACK_SIZE
	.align		4
.L_5:
        /*0024*/ 	.byte	0x04, 0x12
        /*0026*/ 	.short	(.L_7 - .L_6)
	.align		4
.L_6:
        /*0028*/ 	.word	index@(triton_poi_fused_max_pool2d_with_indices_104)
        /*002c*/ 	.word	0x00000000
.L_7:


//--------------------- .nv.info.triton_poi_fused_max_pool2d_with_indices_104 --------------------------
	.section	.nv.info.triton_poi_fused_max_pool2d_with_indices_104,"",@"SHT_CUDA_INFO"
	.sectionflags	@""
	.align	4


	//----- nvinfo : EIATTR_CUDA_API_VERSION
	.align		4
        /*0000*/ 	.byte	0x04, 0x37
        /*0002*/ 	.short	(.L_9 - .L_8)
.L_8:
        /*0004*/ 	.word	0x0000007c


	//----- nvinfo : EIATTR_KPARAM_INFO
	.align		4
.L_9:
        /*0008*/ 	.byte	0x04, 0x17
        /*000a*/ 	.short	(.L_11 - .L_10)
.L_10:
        /*000c*/ 	.word	0x00000000
        /*0010*/ 	.short	0x0003
        /*0012*/ 	.short	0x0018
        /*0014*/ 	.byte	0x00, 0xf0, 0x11, 0x00


	//----- nvinfo : EIATTR_KPARAM_INFO
	.align		4
.L_11:
        /*0018*/ 	.byte	0x04, 0x17
        /*001a*/ 	.short	(.L_13 - .L_12)
.L_12:
        /*001c*/ 	.word	0x00000000
        /*0020*/ 	.short	0x0002
        /*0022*/ 	.short	0x0010
        /*0024*/ 	.byte	0x00, 0xf4, 0x21, 0x00


	//----- nvinfo : EIATTR_KPARAM_INFO
	.align		4
.L_13:
        /*0028*/ 	.byte	0x04, 0x17
        /*002a*/ 	.short	(.L_15 - .L_14)
.L_14:
        /*002c*/ 	.word	0x00000000
        /*0030*/ 	.short	0x0001
        /*0032*/ 	.short	0x0008
        /*0034*/ 	.byte	0x00, 0xf4, 0x21, 0x00


	//----- nvinfo : EIATTR_KPARAM_INFO
	.align		4
.L_15:
        /*0038*/ 	.byte	0x04, 0x17
        /*003a*/ 	.short	(.L_17 - .L_16)
.L_16:
        /*003c*/ 	.word	0x00000000
        /*0040*/ 	.short	0x0000
        /*0042*/ 	.short	0x0000
        /*0044*/ 	.byte	0x00, 0xf4, 0x21, 0x00


	//----- nvinfo : EIATTR_SPARSE_MMA_MASK
	.align		4
.L_17:
        /*0048*/ 	.byte	0x03, 0x50
        /*004a*/ 	.short	0x0000


	//----- nvinfo : EIATTR_MAXREG_COUNT
	.align		4
        /*004c*/ 	.byte	0x03, 0x1b
        /*004e*/ 	.short	0x00ff


	//----- nvinfo : EIATTR_EXIT_INSTR_OFFSETS
	.align		4
        /*0050*/ 	.byte	0x04, 0x1c
        /*0052*/ 	.short	(.L_19 - .L_18)


	//   ....[0]....
.L_18:
        /*0054*/ 	.word	0x00000480


	//----- nvinfo : EIATTR_REQNTID
	.align		4
.L_19:
        /*0058*/ 	.byte	0x04, 0x10
        /*005a*/ 	.short	(.L_21 - .L_20)
.L_20:
        /*005c*/ 	.word	0x00000080
        /*0060*/ 	.word	0x00000001
        /*0064*/ 	.word	0x00000001


	//----- nvinfo : EIATTR_CBANK_PARAM_SIZE
	.align		4
.L_21:
        /*0068*/ 	.byte	0x03, 0x19
        /*006a*/ 	.short	0x001c


	//----- nvinfo : EIATTR_PARAM_CBANK
	.align		4
        /*006c*/ 	.byte	0x04, 0x0a
        /*006e*/ 	.short	(.L_23 - .L_22)
	.align		4
.L_22:
        /*0070*/ 	.word	index@(.nv.constant0.triton_poi_fused_max_pool2d_with_indices_104)
        /*0074*/ 	.short	0x0210
        /*0076*/ 	.short	0x001c


	//----- nvinfo : EIATTR_SW_WAR
	.align		4
.L_23:
        /*0078*/ 	.byte	0x04, 0x36
        /*007a*/ 	.short	(.L_25 - .L_24)
.L_24:
        /*007c*/ 	.word	0x00000008
.L_25:


//--------------------- .nv.callgraph             --------------------------
	.section	.nv.callgraph,"",@"SHT_CUDA_CALLGRAPH"
	.align	4
	.sectionentsize	8
	.align		4
        /*0000*/ 	.word	0x00000000
	.align		4
        /*0004*/ 	.word	0xffffffff
	.align		4
        /*0008*/ 	.word	0x00000000
	.align		4
        /*000c*/ 	.word	0xfffffffe
	.align		4
        /*0010*/ 	.word	0x00000000
	.align		4
        /*0014*/ 	.word	0xfffffffd
	.align		4
        /*0018*/ 	.word	0x00000000
	.align		4
        /*001c*/ 	.word	0xfffffffc


//--------------------- .text.triton_poi_fused_max_pool2d_with_indices_104 --------------------------
	.section	.text.triton_poi_fused_max_pool2d_with_indices_104,"ax",@progbits
	.align	128
        .global         triton_poi_fused_max_pool2d_with_indices_104
        .type           triton_poi_fused_max_pool2d_with_indices_104,@function
        .size           triton_poi_fused_max_pool2d_with_indices_104,(.L_x_1 - triton_poi_fused_max_pool2d_with_indices_104)
        .other          triton_poi_fused_max_pool2d_with_indices_104,@"STO_CUDA_ENTRY STV_DEFAULT"
triton_poi_fused_max_pool2d_with_indices_104:
.text.triton_poi_fused_max_pool2d_with_indices_104:
[----:B------:R-:W-:Y:S01]  /*0000*/  LDC R1, c[0x0][0x28] ;  /* 0x00000a00ff017b82 */ /* 0x000fe20000000800 */
[----:B------:R-:W1:Y:S07]  /*0010*/  S2R R0, SR_TID.X ;  /* 0x0000000000007919 */ /* 0x000e6e0000002100 */
[----:B------:R-:W2:Y:S01]  /*0020*/  LDC.64 R2, c[0x0][0x210] ;  /* 0x00008400ff027b82 */ /* 0x000ea20000000a00 */
[----:B------:R-:W-:Y:S01]  /*0030*/  ULDC.64 UR4, c[0x0][0x208] ;  /* 0x0000820000047ab9 */ /* 0x000fe20000000a00 */
[----:B------:R-:W-:Y:S01]  /*0040*/  ULDC.64 UR6, c[0x0][0x220] ;  /* 0x0000880000067ab9 */ /* 0x000fe20000000a00 */
[----:B------:R-:W3:Y:S01]  /*0050*/  S2R R7, SR_CTAID.X ;  /* 0x0000000000077919 */ /* 0x000ee20000002500 */
[----:B-1----:R-:W-:Y:S01]  /*0060*/  IMAD.SHL.U32 R0, R0, 0x2, RZ ;  /* 0x0000000200007824 */ /* 0x002fe200078e00ff */
[----:B---3--:R-:W-:-:S04]  /*0070*/  SHF.R.S32.HI R9, RZ, 0x17, R7 ;  /* 0x00000017ff097819 */ /* 0x008fc80000011407 */
[----:B------:R-:W-:Y:S02]  /*0080*/  LOP3.LUT R0, R0, 0xfe, RZ, 0xc0, !PT ;  /* 0x000000fe00007812 */ /* 0x000fe400078ec0ff */
[----:B------:R-:W-:-:S03]  /*0090*/  SGXT R9, R9, 0x1 ;  /* 0x000000010909781a */ /* 0x000fc60000000200 */
[----:B------:R-:W-:-:S04]  /*00a0*/  IMAD R0, R7, 0x100, R0 ;  /* 0x0000010007007824 */ /* 0x000fc800078e0200 */
[----:B------:R-:W-:Y:S01]  /*00b0*/  VIADD R4, R0, 0x1 ;  /* 0x0000000100047836 */ /* 0x000fe20000000000 */
[----:B------:R-:W-:-:S04]  /*00c0*/  SHF.R.S32.HI R5, RZ, 0x1f, R0 ;  /* 0x0000001fff057819 */ /* 0x000fc80000011400 */
[----:B------:R-:W-:Y:S02]  /*00d0*/  LEA.HI R5, R5, R0, RZ, 0x5 ;  /* 0x0000000005057211 */ /* 0x000fe400078f28ff */
[----:B------:R-:W-:Y:S02]  /*00e0*/  LEA.HI R9, R9, R4, RZ, 0x5 ;  /* 0x0000000409097211 */ /* 0x000fe400078f28ff */
[C---:B------:R-:W-:Y:S01]  /*00f0*/  LOP3.LUT R7, R5.reuse, 0x7fffffe0, RZ, 0xc0, !PT ;  /* 0x7fffffe005077812 */ /* 0x040fe200078ec0ff */
[----:B------:R-:W-:Y:S01]  /*0100*/  IMAD.SHL.U32 R5, R5, 0x4, RZ ;  /* 0x0000000405057824 */ /* 0x000fe200078e00ff */
[----:B------:R-:W-:-:S03]  /*0110*/  LOP3.LUT R9, R9, 0x7fffffe0, RZ, 0xc0, !PT ;  /* 0x7fffffe009097812 */ /* 0x000fc600078ec0ff */
[----:B------:R-:W-:Y:S01]  /*0120*/  IMAD.IADD R7, R0, 0x1, -R7 ;  /* 0x0000000100077824 */ /* 0x000fe200078e0a07 */
[----:B------:R-:W-:Y:S01]  /*0130*/  LOP3.LUT R5, R5, 0xffffff80, RZ, 0xc0, !PT ;  /* 0xffffff8005057812 */ /* 0x000fe200078ec0ff */
[----:B------:R-:W-:-:S04]  /*0140*/  IMAD.IADD R4, R4, 0x1, -R9 ;  /* 0x0000000104047824 */ /* 0x000fc800078e0a09 */
[--C-:B------:R-:W-:Y:S02]  /*0150*/  IMAD R15, R7, 0x2, R5.reuse ;  /* 0x00000002070f7824 */ /* 0x100fe400078e0205 */
[----:B------:R-:W-:Y:S02]  /*0160*/  IMAD R17, R4, 0x2, R5 ;  /* 0x0000000204117824 */ /* 0x000fe400078e0205 */
[----:B--2---:R-:W-:-:S04]  /*0170*/  IMAD.WIDE R8, R15, 0x4, R2 ;  /* 0x000000040f087825 */ /* 0x004fc800078e0202 */
[----:B------:R-:W-:Y:S01]  /*0180*/  VIADD R13, R15, 0x40 ;  /* 0x000000400f0d7836 */ /* 0x000fe20000000000 */
[----:B------:R-:W2:Y:S01]  /*0190*/  LDG.E.EL R4, desc[UR4][R8.64] ;  /* 0x0000000408047981 */ /* 0x000ea2000c2e1900 */
[----:B------:R-:W-:-:S03]  /*01a0*/  IMAD.WIDE R10, R17, 0x4, R2 ;  /* 0x00000004110a7825 */ /* 0x000fc600078e0202 */
[----:B------:R1:W2:Y:S01]  /*01b0*/  LDG.E.EL R18, desc[UR4][R8.64+0x4] ;  /* 0x0000040408127981 */ /* 0x0002a2000c2e1900 */
[----:B------:R-:W-:-:S03]  /*01c0*/  IMAD.WIDE R12, R13, 0x4, R2 ;  /* 0x000000040d0c7825 */ /* 0x000fc600078e0202 */
[----:B------:R-:W3:Y:S01]  /*01d0*/  LDG.E.EL R16, desc[UR4][R10.64] ;  /* 0x000000040a107981 */ /* 0x000ee2000c2e1900 */
[----:B------:R-:W-:-:S03]  /*01e0*/  VIADD R7, R17, 0x40 ;  /* 0x0000004011077836 */ /* 0x000fc60000000000 */
[----:B------:R-:W3:Y:S01]  /*01f0*/  LDG.E.EL R19, desc[UR4][R10.64+0x4] ;  /* 0x000004040a137981 */ /* 0x000ee2000c2e1900 */
[----:B------:R-:W-:-:S03]  /*0200*/  IMAD.WIDE R6, R7, 0x4, R2 ;  /* 0x0000000407067825 */ /* 0x000fc600078e0202 */
[----:B------:R4:W5:Y:S01]  /*0210*/  LDG.E.EL R5, desc[UR4][R12.64] ;  /* 0x000000040c057981 */ /* 0x000962000c2e1900 */
[----:B------:R-:W-:-:S03]  /*0220*/  VIADD R15, R15, 0x41 ;  /* 0x000000410f0f7836 */ /* 0x000fc60000000000 */
[----:B------:R-:W5:Y:S01]  /*0230*/  LDG.E.EL R6, desc[UR4][R6.64] ;  /* 0x0000000406067981 */ /* 0x000f62000c2e1900 */
[----:B------:R-:W-:Y:S02]  /*0240*/  VIADD R17, R17, 0x41 ;  /* 0x0000004111117836 */ /* 0x000fe40000000000 */
[--C-:B-1----:R-:W-:Y:S01]  /*0250*/  IMAD.WIDE R8, R15, 0x4, R2.reuse ;  /* 0x000000040f087825 */ /* 0x102fe200078e0202 */
[----:B----4-:R-:W1:Y:S03]  /*0260*/  LDC.64 R12, c[0x0][0x218] ;  /* 0x00008600ff0c7b82 */ /* 0x010e660000000a00 */
[----:B------:R-:W-:Y:S02]  /*0270*/  IMAD.WIDE R14, R17, 0x4, R2 ;  /* 0x00000004110e7825 */ /* 0x000fe400078e0202 */
[----:B------:R1:W4:Y:S04]  /*0280*/  LDG.E.EL R2, desc[UR4][R8.64] ;  /* 0x0000000408027981 */ /* 0x000328000c2e1900 */
[----:B------:R-:W4:Y:S01]  /*0290*/  LDG.E.EL R3, desc[UR4][R14.64] ;  /* 0x000000040e037981 */ /* 0x000f22000c2e1900 */
[----:B-1----:R-:W-:Y:S01]  /*02a0*/  IMAD.WIDE R8, R0, 0x4, R12 ;  /* 0x0000000400087825 */ /* 0x002fe200078e020c */
[----:B--2---:R-:W-:-:S02]  /*02b0*/  FSETP.GT.AND P3, PT, R18, R4, PT ;  /* 0x000000041200720b */ /* 0x004fc40003f64000 */
[----:B------:R-:W-:Y:S02]  /*02c0*/  FSETP.NAN.AND P0, PT, R18, R18, PT ;  /* 0x000000121200720b */ /* 0x000fe40003f08000 */
[----:B---3--:R-:W-:Y:S02]  /*02d0*/  FSETP.GT.AND P2, PT, R19, R16, PT ;  /* 0x000000101300720b */ /* 0x008fe40003f44000 */
[----:B-----5:R-:W-:-:S07]  /*02e0*/  FSETP.NAN.AND P4, PT, R5, R5, PT ;  /* 0x000000050500720b */ /* 0x020fce0003f88000 */
[----:B------:R-:W-:Y:S02]  /*02f0*/  @!P3 SEL R18, R18, R4, P0 ;  /* 0x000000041212b207 */ /* 0x000fe40000000000 */
[----:B------:R-:W-:Y:S02]  /*0300*/  FSETP.NAN.AND P1, PT, R6, R6, PT ;  /* 0x000000060600720b */ /* 0x000fe40003f28000 */
[C---:B------:R-:W-:Y:S02]  /*0310*/  FSETP.NAN.AND P5, PT, R19.reuse, R19, PT ;  /* 0x000000131300720b */ /* 0x040fe40003fa8000 */
[----:B------:R-:W-:Y:S02]  /*0320*/  FSETP.GEU.AND P0, PT, R18, R5, PT ;  /* 0x000000051200720b */ /* 0x000fe40003f0e000 */
[----:B------:R-:W-:Y:S02]  /*0330*/  @!P2 SEL R19, R19, R16, P5 ;  /* 0x000000101313a207 */ /* 0x000fe40002800000 */
[----:B------:R-:W-:-:S02]  /*0340*/  @!P4 SEL R5, R5, R18, !P0 ;  /* 0x000000120505c207 */ /* 0x000fc40004000000 */
[----:B------:R-:W-:Y:S02]  /*0350*/  FSETP.GEU.AND P4, PT, R19, R6, PT ;  /* 0x000000061300720b */ /* 0x000fe40003f8e000 */
[----:B------:R-:W-:Y:S02]  /*0360*/  SEL R4, RZ, 0x1, !P3 ;  /* 0x00000001ff047807 */ /* 0x000fe40005800000 */
[----:B------:R-:W-:Y:S02]  /*0370*/  SEL R7, RZ, 0x1, !P2 ;  /* 0x00000001ff077807 */ /* 0x000fe40005000000 */
[----:B----4-:R-:W-:Y:S02]  /*0380*/  FSETP.NAN.AND P3, PT, R2, R2, PT ;  /* 0x000000020200720b */ /* 0x010fe40003f68000 */
[----:B------:R-:W-:Y:S02]  /*0390*/  FSETP.NAN.AND P2, PT, R3, R3, PT ;  /* 0x000000030300720b */ /* 0x000fe40003f48000 */
[----:B------:R-:W-:-:S02]  /*03a0*/  @!P1 SEL R6, R6, R19, !P4 ;  /* 0x0000001306069207 */ /* 0x000fc40006000000 */
[----:B------:R-:W-:Y:S02]  /*03b0*/  SEL R4, R4, 0x2, P0 ;  /* 0x0000000204047807 */ /* 0x000fe40000000000 */
[----:B------:R-:W-:Y:S02]  /*03c0*/  SEL R7, R7, 0x2, P4 ;  /* 0x0000000207077807 */ /* 0x000fe40002000000 */
[----:B------:R-:W-:Y:S02]  /*03d0*/  FSETP.GEU.AND P1, PT, R5, R2, PT ;  /* 0x000000020500720b */ /* 0x000fe40003f2e000 */
[----:B------:R-:W-:Y:S02]  /*03e0*/  FSETP.GEU.AND P0, PT, R6, R3, PT ;  /* 0x000000030600720b */ /* 0x000fe40003f0e000 */
[----:B------:R-:W-:Y:S02]  /*03f0*/  SEL R4, R4, 0x3, P1 ;  /* 0x0000000304047807 */ /* 0x000fe40000800000 */
[----:B------:R-:W-:-:S02]  /*0400*/  SEL R7, R7, 0x3, P0 ;  /* 0x0000000307077807 */ /* 0x000fc40000000000 */
[----:B------:R-:W-:Y:S02]  /*0410*/  IADD3 R10, P4, R0, UR6, RZ ;  /* 0x00000006000a7c10 */ /* 0x000fe4000ff9e0ff */
[----:B------:R-:W-:Y:S01]  /*0420*/  @!P3 SEL R2, R2, R5, !P1 ;  /* 0x000000050202b207 */ /* 0x000fe20004800000 */
[----:B------:R-:W-:Y:S01]  /*0430*/  IMAD R7, R7, 0x100, R4 ;  /* 0x0000010007077824 */ /* 0x000fe200078e0204 */
[----:B------:R-:W-:Y:S02]  /*0440*/  @!P2 SEL R3, R3, R6, !P0 ;  /* 0x000000060303a207 */ /* 0x000fe40004000000 */
[----:B------:R-:W-:-:S03]  /*0450*/  LEA.HI.X.SX32 R11, R0, UR7, 0x1, P4 ;  /* 0x00000007000b7c11 */ /* 0x000fc6000a0f0eff */
[----:B------:R-:W-:Y:S04]  /*0460*/  STG.E.64 desc[UR4][R8.64], R2 ;  /* 0x0000000208007986 */ /* 0x000fe8000c101b04 */
[----:B------:R-:W-:Y:S01]  /*0470*/  STG.E.U16 desc[UR4][R10.64], R7 ;  /* 0x000000070a007986 */ /* 0x000fe2000c101504 */
[----:B------:R-:W-:Y:S05]  /*0480*/  EXIT ;  /* 0x000000000000794d */ /* 0x000fea0003800000 */
.L_x_0:
[----:B------:R-:W-:-:S00]  /*0490*/  BRA `(.L_x_0) ;  /* 0xfffffffc00fc7947 */ /* 0x000fc0000383ffff */
[----:B------:R-:W-:-:S00]  /*04a0*/  NOP ;  /* 0x0000000000007918 */ /* 0x000fc00000000000 */
        /* <DEDUP_REMOVED lines=13> */
.L_x_1:


//--------------------- .nv.constant0.triton_poi_fused_max_pool2d_with_indices_104 --------------------------
	.section	.nv.constant0.triton_poi_fused_max_pool2d_with_indices_104,"a",@progbits
	.sectionflags	@""
	.align	4
.nv.constant0.triton_poi_fused_max_pool2d_with_indices_104:
	.zero		556
